//
// Generated by NVIDIA NVVM Compiler
//
// Compiler Build ID: CL-36424714
// Cuda compilation tools, release 13.0, V13.0.88
// Based on NVVM 20.0.0
//

.version 9.0
.target sm_100
.address_size 64

	// .globl	nnue_dummy_kernel

.visible .entry nnue_dummy_kernel()
{


	ret;

}


// ===== COMPILED SASS (sm_100) =====

	.target	sm_100

	.elftype	@"ET_EXEC"


//--------------------- .note.nv.tkinfo           --------------------------
	.section	.note.nv.tkinfo,"",@"SHT_NOTE"
	.sectionflags	@"SHF_NOTE_NV_TKINFO"
	.tkinfo
        /*0018*/ 	.word	0x00000002
        /*0030*/ 	.string	""
        /*0030*/ 	.string	"ptxas"
        /*0030*/ 	.string	"Cuda compilation tools, release 13.0, V13.0.88"
        /*0030*/ 	.string	"Build cuda_13.0.r13.0/compiler.36424714_0"
        /*0030*/ 	.string	"-arch sm_100 -m 64 "



//--------------------- .note.nv.cuinfo           --------------------------
	.section	.note.nv.cuinfo,"",@"SHT_NOTE"
	.sectionflags	@"SHF_NOTE_NV_CUINFO"
        /*0018*/ 	.short	0x0002
        /*001a*/ 	.short	0x0064
        /*001c*/ 	.short	0x0082
	.zero		2


//--------------------- .nv.info                  --------------------------
	.section	.nv.info,"",@"SHT_CUDA_INFO"
	.align	4


	//----- nvinfo : EIATTR_REGCOUNT
	.align		4
        /*0000*/ 	.byte	0x04, 0x2f
        /*0002*/ 	.short	(.L_1 - .L_0)
	.align		4
.L_0:
        /*0004*/ 	.word	index@(nnue_dummy_kernel)
        /*0008*/ 	.word	0x00000004


	//----- nvinfo : EIATTR_FRAME_SIZE
	.align		4
.L_1:
        /*000c*/ 	.byte	0x04, 0x11
        /*000e*/ 	.short	(.L_3 - .L_2)
	.align		4
.L_2:
        /*0010*/ 	.word	index@(nnue_dummy_kernel)
        /*0014*/ 	.word	0x00000000


	//----- nvinfo : EIATTR_MIN_STACK_SIZE
	.align		4
.L_3:
        /*0018*/ 	.byte	0x04, 0x12
        /*001a*/ 	.short	(.L_5 - .L_4)
	.align		4
.L_4:
        /*001c*/ 	.word	index@(nnue_dummy_kernel)
        /*0020*/ 	.word	0x00000000
.L_5:


//--------------------- .nv.compat                --------------------------
	.section	.nv.compat,"",@"SHT_CUDA_COMPAT_INFO"
	.align	4
        /*0000*/ 	.byte	0x02, 0x09, 0x00, 0x00, 0x02, 0x02, 0x01, 0x00, 0x02, 0x05, 0x05, 0x00, 0x03, 0x07, 0x01, 0x01
        /*0010*/ 	.byte	0x02, 0x03, 0x00, 0x00, 0x02, 0x06, 0x01, 0x00, 0x04, 0x0b, 0x08, 0x00, 0x09, 0x00, 0x00, 0x00
        /*0020*/ 	.byte	0x00, 0x00, 0x00, 0x00


//--------------------- .nv.info.nnue_dummy_kernel --------------------------
	.section	.nv.info.nnue_dummy_kernel,"",@"SHT_CUDA_INFO"
	.sectionflags	@""
	.align	4


	//----- nvinfo : EIATTR_CUDA_API_VERSION
	.align		4
        /*0000*/ 	.byte	0x04, 0x37
        /*0002*/ 	.short	(.L_7 - .L_6)
.L_6:
        /*0004*/ 	.word	0x00000082


	//----- nvinfo : EIATTR_SPARSE_MMA_MASK
	.align		4
.L_7:
        /*0008*/ 	.byte	0x03, 0x50
        /*000a*/ 	.short	0x0000


	//----- nvinfo : EIATTR_MAXREG_COUNT
	.align		4
        /*000c*/ 	.byte	0x03, 0x1b
        /*000e*/ 	.short	0x00ff


	//----- nvinfo : EIATTR_MERCURY_ISA_VERSION
	.align		4
        /*0010*/ 	.byte	0x03, 0x5f
        /*0012*/ 	.short	0x0101


	//----- nvinfo : EIATTR_VRC_CTA_INIT_COUNT
	.align		4
        /*0014*/ 	.byte	0x02, 0x4a
	.zero		1
	.zero		1


	//----- nvinfo : EIATTR_EXIT_INSTR_OFFSETS
	.align		4
        /*0018*/ 	.byte	0x04, 0x1c
        /*001a*/ 	.short	(.L_9 - .L_8)


	//   ....[0]....
.L_8:
        /*001c*/ 	.word	0x00000010


	//----- nvinfo : EIATTR_SW_WAR
	.align		4
.L_9:
        /*0020*/ 	.byte	0x04, 0x36
        /*0022*/ 	.short	(.L_11 - .L_10)
.L_10:
        /*0024*/ 	.word	0x00000008
.L_11:


//--------------------- .nv.callgraph             --------------------------
	.section	.nv.callgraph,"",@"SHT_CUDA_CALLGRAPH"
	.align	4
	.sectionentsize	8
	.align		4
        /*0000*/ 	.word	0x00000000
	.align		4
        /*0004*/ 	.word	0xffffffff
	.align		4
        /*0008*/ 	.word	0x00000000
	.align		4
        /*000c*/ 	.word	0xfffffffe
	.align		4
        /*0010*/ 	.word	0x00000000
	.align		4
        /*0014*/ 	.word	0xfffffffd
	.align		4
        /*0018*/ 	.word	0x00000000
	.align		4
        /*001c*/ 	.word	0xfffffffc


//--------------------- .text.nnue_dummy_kernel   --------------------------
	.section	.text.nnue_dummy_kernel,"ax",@progbits
	.align	128
        .global         nnue_dummy_kernel
        .type           nnue_dummy_kernel,@function
        .size           nnue_dummy_kernel,(.L_x_1 - nnue_dummy_kernel)
        .other          nnue_dummy_kernel,@"STO_CUDA_ENTRY STV_DEFAULT"
nnue_dummy_kernel:
.text.nnue_dummy_kernel:
[----:B------:R-:W-:Y:S01]  /*0000*/  LDC R1, c[0x0][0x37c] ;  /* 0x0000df00ff017b82 */ /* 0x000fe20000000800 */
[----:B------:R-:W-:Y:S05]  /*0010*/  EXIT ;  /* 0x000000000000794d */ /* 0x000fea0003800000 */
.L_x_0:
[----:B------:R-:W-:-:S00]  /*0020*/  BRA `(.L_x_0) ;  /* 0xfffffffc00fc7947 */ /* 0x000fc0000383ffff */
[----:B------:R-:W-:-:S00]  /*0030*/  NOP ;  /* 0x0000000000007918 */ /* 0x000fc00000000000 */
        /* <DEDUP_REMOVED lines=12> */
.L_x_1:


//--------------------- .nv.shared.reserved.0     --------------------------
	.section	.nv.shared.reserved.0,"aw",@nobits
	.weak		__nv_reservedSMEM_offset_0_alias
	.size		__nv_reservedSMEM_offset_0_alias, 0, 64
	.other		__nv_reservedSMEM_offset_0_alias,@"STO_CUDA_RESERVED_SHARED STV_DEFAULT"
__nv_reservedSMEM_offset_0_alias:
	.zero		0
	.zero		64


//--------------------- .nv.constant0.nnue_dummy_kernel --------------------------
	.section	.nv.constant0.nnue_dummy_kernel,"a",@progbits
	.sectionflags	@""
	.align	4
.nv.constant0.nnue_dummy_kernel:
	.zero		896


//--------------------- SYMBOLS --------------------------

	.type		.nv.reservedSmem.offset0,@object
	.size		.nv.reservedSmem.offset0,0x4
